//
// Generated by NVIDIA NVVM Compiler
//
// Compiler Build ID: CL-36424714
// Cuda compilation tools, release 13.0, V13.0.88
// Based on NVVM 20.0.0
//

.version 9.0
.target sm_100
.address_size 64

	// .globl	_Z4sumaPiS_S_i

.visible .entry _Z4sumaPiS_S_i(
	.param .u64 .ptr .align 1 _Z4sumaPiS_S_i_param_0,
	.param .u64 .ptr .align 1 _Z4sumaPiS_S_i_param_1,
	.param .u64 .ptr .align 1 _Z4sumaPiS_S_i_param_2,
	.param .u32 _Z4sumaPiS_S_i_param_3
)
{
	.reg .pred 	%p<2>;
	.reg .b32 	%r<11>;
	.reg .b64 	%rd<13>;

	ld.param.u64 	%rd1, [_Z4sumaPiS_S_i_param_0];
	ld.param.u64 	%rd2, [_Z4sumaPiS_S_i_param_1];
	ld.param.u64 	%rd3, [_Z4sumaPiS_S_i_param_2];
	ld.param.u32 	%r2, [_Z4sumaPiS_S_i_param_3];
	mov.u32 	%r3, %tid.x;
	mov.u32 	%r4, %ntid.x;
	mov.u32 	%r5, %ctaid.x;
	mad.lo.s32 	%r1, %r4, %r5, %r3;
	setp.ge.s32 	%p1, %r1, %r2;
	@%p1 bra 	$L__BB0_2;
	cvta.to.global.u64 	%rd4, %rd1;
	cvta.to.global.u64 	%rd5, %rd2;
	cvta.to.global.u64 	%rd6, %rd3;
	not.b32 	%r6, %r1;
	add.s32 	%r7, %r2, %r6;
	mul.wide.s32 	%rd7, %r7, 4;
	add.s64 	%rd8, %rd4, %rd7;
	ld.global.u32 	%r8, [%rd8];
	mul.wide.s32 	%rd9, %r1, 4;
	add.s64 	%rd10, %rd5, %rd9;
	st.global.u32 	[%rd10], %r8;
	add.s64 	%rd11, %rd4, %rd9;
	ld.global.u32 	%r9, [%rd11];
	add.s32 	%r10, %r9, %r8;
	add.s64 	%rd12, %rd6, %rd9;
	st.global.u32 	[%rd12], %r10;
$L__BB0_2:
	ret;

}


// ===== COMPILED SASS (sm_100) =====

	.target	sm_100

	.elftype	@"ET_EXEC"


//--------------------- .note.nv.tkinfo           --------------------------
	.section	.note.nv.tkinfo,"",@"SHT_NOTE"
	.sectionflags	@"SHF_NOTE_NV_TKINFO"
	.tkinfo
        /*0018*/ 	.word	0x00000002
        /*0030*/ 	.string	""
        /*0030*/ 	.string	"ptxas"
        /*0030*/ 	.string	"Cuda compilation tools, release 13.0, V13.0.88"
        /*0030*/ 	.string	"Build cuda_13.0.r13.0/compiler.36424714_0"
        /*0030*/ 	.string	"-arch sm_100 -m 64 "



//--------------------- .note.nv.cuinfo           --------------------------
	.section	.note.nv.cuinfo,"",@"SHT_NOTE"
	.sectionflags	@"SHF_NOTE_NV_CUINFO"
        /*0018*/ 	.short	0x0002
        /*001a*/ 	.short	0x0064
        /*001c*/ 	.short	0x0082
	.zero		2


//--------------------- .nv.info                  --------------------------
	.section	.nv.info,"",@"SHT_CUDA_INFO"
	.align	4


	//----- nvinfo : EIATTR_REGCOUNT
	.align		4
        /*0000*/ 	.byte	0x04, 0x2f
        /*0002*/ 	.short	(.L_1 - .L_0)
	.align		4
.L_0:
        /*0004*/ 	.word	index@(_Z4sumaPiS_S_i)
        /*0008*/ 	.word	0x0000000e


	//----- nvinfo : EIATTR_FRAME_SIZE
	.align		4
.L_1:
        /*000c*/ 	.byte	0x04, 0x11
        /*000e*/ 	.short	(.L_3 - .L_2)
	.align		4
.L_2:
        /*0010*/ 	.word	index@(_Z4sumaPiS_S_i)
        /*0014*/ 	.word	0x00000000


	//----- nvinfo : EIATTR_MIN_STACK_SIZE
	.align		4
.L_3:
        /*0018*/ 	.byte	0x04, 0x12
        /*001a*/ 	.short	(.L_5 - .L_4)
	.align		4
.L_4:
        /*001c*/ 	.word	index@(_Z4sumaPiS_S_i)
        /*0020*/ 	.word	0x00000000
.L_5:


//--------------------- .nv.compat                --------------------------
	.section	.nv.compat,"",@"SHT_CUDA_COMPAT_INFO"
	.align	4
        /*0000*/ 	.byte	0x02, 0x09, 0x00, 0x00, 0x02, 0x02, 0x01, 0x00, 0x02, 0x05, 0x05, 0x00, 0x03, 0x07, 0x01, 0x01
        /*0010*/ 	.byte	0x02, 0x03, 0x00, 0x00, 0x02, 0x06, 0x01, 0x00, 0x04, 0x0b, 0x08, 0x00, 0x09, 0x00, 0x00, 0x00
        /*0020*/ 	.byte	0x00, 0x00, 0x00, 0x00


//--------------------- .nv.info._Z4sumaPiS_S_i   --------------------------
	.section	.nv.info._Z4sumaPiS_S_i,"",@"SHT_CUDA_INFO"
	.sectionflags	@""
	.align	4


	//----- nvinfo : EIATTR_CUDA_API_VERSION
	.align		4
        /*0000*/ 	.byte	0x04, 0x37
        /*0002*/ 	.short	(.L_7 - .L_6)
.L_6:
        /*0004*/ 	.word	0x00000082


	//----- nvinfo : EIATTR_KPARAM_INFO
	.align		4
.L_7:
        /*0008*/ 	.byte	0x04, 0x17
        /*000a*/ 	.short	(.L_9 - .L_8)
.L_8:
        /*000c*/ 	.word	0x00000000
        /*0010*/ 	.short	0x0003
        /*0012*/ 	.short	0x0018
        /*0014*/ 	.byte	0x00, 0xf0, 0x11, 0x00


	//----- nvinfo : EIATTR_KPARAM_INFO
	.align		4
.L_9:
        /*0018*/ 	.byte	0x04, 0x17
        /*001a*/ 	.short	(.L_11 - .L_10)
.L_10:
        /*001c*/ 	.word	0x00000000
        /*0020*/ 	.short	0x0002
        /*0022*/ 	.short	0x0010
        /*0024*/ 	.byte	0x00, 0xf5, 0x21, 0x00


	//----- nvinfo : EIATTR_KPARAM_INFO
	.align		4
.L_11:
        /*0028*/ 	.byte	0x04, 0x17
        /*002a*/ 	.short	(.L_13 - .L_12)
.L_12:
        /*002c*/ 	.word	0x00000000
        /*0030*/ 	.short	0x0001
        /*0032*/ 	.short	0x0008
        /*0034*/ 	.byte	0x00, 0xf5, 0x21, 0x00


	//----- nvinfo : EIATTR_KPARAM_INFO
	.align		4
.L_13:
        /*0038*/ 	.byte	0x04, 0x17
        /*003a*/ 	.short	(.L_15 - .L_14)
.L_14:
        /*003c*/ 	.word	0x00000000
        /*0040*/ 	.short	0x0000
        /*0042*/ 	.short	0x0000
        /*0044*/ 	.byte	0x00, 0xf5, 0x21, 0x00


	//----- nvinfo : EIATTR_SPARSE_MMA_MASK
	.align		4
.L_15:
        /*0048*/ 	.byte	0x03, 0x50
        /*004a*/ 	.short	0x0000


	//----- nvinfo : EIATTR_MAXREG_COUNT
	.align		4
        /*004c*/ 	.byte	0x03, 0x1b
        /*004e*/ 	.short	0x00ff


	//----- nvinfo : EIATTR_MERCURY_ISA_VERSION
	.align		4
        /*0050*/ 	.byte	0x03, 0x5f
        /*0052*/ 	.short	0x0101


	//----- nvinfo : EIATTR_VRC_CTA_INIT_COUNT
	.align		4
        /*0054*/ 	.byte	0x02, 0x4a
	.zero		1
	.zero		1


	//----- nvinfo : EIATTR_EXIT_INSTR_OFFSETS
	.align		4
        /*0058*/ 	.byte	0x04, 0x1c
        /*005a*/ 	.short	(.L_17 - .L_16)


	//   ....[0]....
.L_16:
        /*005c*/ 	.word	0x00000070


	//   ....[1]....
        /*0060*/ 	.word	0x00000170


	//----- nvinfo : EIATTR_CBANK_PARAM_SIZE
	.align		4
.L_17:
        /*0064*/ 	.byte	0x03, 0x19
        /*0066*/ 	.short	0x001c


	//----- nvinfo : EIATTR_PARAM_CBANK
	.align		4
        /*0068*/ 	.byte	0x04, 0x0a
        /*006a*/ 	.short	(.L_19 - .L_18)
	.align		4
.L_18:
        /*006c*/ 	.word	index@(.nv.constant0._Z4sumaPiS_S_i)
        /*0070*/ 	.short	0x0380
        /*0072*/ 	.short	0x001c


	//----- nvinfo : EIATTR_SW_WAR
	.align		4
.L_19:
        /*0074*/ 	.byte	0x04, 0x36
        /*0076*/ 	.short	(.L_21 - .L_20)
.L_20:
        /*0078*/ 	.word	0x00000008
.L_21:


//--------------------- .nv.callgraph             --------------------------
	.section	.nv.callgraph,"",@"SHT_CUDA_CALLGRAPH"
	.align	4
	.sectionentsize	8
	.align		4
        /*0000*/ 	.word	0x00000000
	.align		4
        /*0004*/ 	.word	0xffffffff
	.align		4
        /*0008*/ 	.word	0x00000000
	.align		4
        /*000c*/ 	.word	0xfffffffe
	.align		4
        /*0010*/ 	.word	0x00000000
	.align		4
        /*0014*/ 	.word	0xfffffffd
	.align		4
        /*0018*/ 	.word	0x00000000
	.align		4
        /*001c*/ 	.word	0xfffffffc


//--------------------- .text._Z4sumaPiS_S_i      --------------------------
	.section	.text._Z4sumaPiS_S_i,"ax",@progbits
	.align	128
        .global         _Z4sumaPiS_S_i
        .type           _Z4sumaPiS_S_i,@function
        .size           _Z4sumaPiS_S_i,(.L_x_1 - _Z4sumaPiS_S_i)
        .other          _Z4sumaPiS_S_i,@"STO_CUDA_ENTRY STV_DEFAULT"
_Z4sumaPiS_S_i:
.text._Z4sumaPiS_S_i:
[----:B------:R-:W-:Y:S01]  /*0000*/  LDC R1, c[0x0][0x37c] ;  /* 0x0000df00ff017b82 */ /* 0x000fe20000000800 */
[----:B------:R-:W0:Y:S01]  /*0010*/  S2R R11, SR_TID.X ;  /* 0x00000000000b7919 */ /* 0x000e220000002100 */
[----:B------:R-:W0:Y:S01]  /*0020*/  LDCU UR4, c[0x0][0x360] ;  /* 0x00006c00ff0477ac */ /* 0x000e220008000800 */
[----:B------:R-:W0:Y:S01]  /*0030*/  S2R R0, SR_CTAID.X ;  /* 0x0000000000007919 */ /* 0x000e220000002500 */
[----:B------:R-:W1:Y:S01]  /*0040*/  LDCU UR6, c[0x0][0x398] ;  /* 0x00007300ff0677ac */ /* 0x000e620008000800 */
[----:B0-----:R-:W-:-:S05]  /*0050*/  IMAD R11, R0, UR4, R11 ;  /* 0x00000004000b7c24 */ /* 0x001fca000f8e020b */
[----:B-1----:R-:W-:-:S13]  /*0060*/  ISETP.GE.AND P0, PT, R11, UR6, PT ;  /* 0x000000060b007c0c */ /* 0x002fda000bf06270 */
[----:B------:R-:W-:Y:S05]  /*0070*/  @P0 EXIT ;  /* 0x000000000000094d */ /* 0x000fea0003800000 */
[----:B------:R-:W0:Y:S01]  /*0080*/  LDC.64 R6, c[0x0][0x380] ;  /* 0x0000e000ff067b82 */ /* 0x000e220000000a00 */
[----:B------:R-:W1:Y:S01]  /*0090*/  LDCU.64 UR4, c[0x0][0x358] ;  /* 0x00006b00ff0477ac */ /* 0x000e620008000a00 */
[----:B------:R-:W-:-:S04]  /*00a0*/  LOP3.LUT R0, RZ, R11, RZ, 0x33, !PT ;  /* 0x0000000bff007212 */ /* 0x000fc800078e33ff */
[----:B------:R-:W-:Y:S02]  /*00b0*/  IADD3 R3, PT, PT, R0, UR6, RZ ;  /* 0x0000000600037c10 */ /* 0x000fe4000fffe0ff */
[----:B------:R-:W2:Y:S08]  /*00c0*/  LDC.64 R4, c[0x0][0x388] ;  /* 0x0000e200ff047b82 */ /* 0x000eb00000000a00 */
[----:B------:R-:W3:Y:S01]  /*00d0*/  LDC.64 R8, c[0x0][0x390] ;  /* 0x0000e400ff087b82 */ /* 0x000ee20000000a00 */
[----:B0-----:R-:W-:-:S06]  /*00e0*/  IMAD.WIDE R2, R3, 0x4, R6 ;  /* 0x0000000403027825 */ /* 0x001fcc00078e0206 */
[----:B-1----:R-:W4:Y:S01]  /*00f0*/  LDG.E R3, desc[UR4][R2.64] ;  /* 0x0000000402037981 */ /* 0x002f22000c1e1900 */
[----:B------:R-:W-:-:S04]  /*0100*/  IMAD.WIDE R6, R11, 0x4, R6 ;  /* 0x000000040b067825 */ /* 0x000fc800078e0206 */
[----:B--2---:R-:W-:-:S05]  /*0110*/  IMAD.WIDE R4, R11, 0x4, R4 ;  /* 0x000000040b047825 */ /* 0x004fca00078e0204 */
[----:B----4-:R-:W-:Y:S04]  /*0120*/  STG.E desc[UR4][R4.64], R3 ;  /* 0x0000000304007986 */ /* 0x010fe8000c101904 */
[----:B------:R-:W2:Y:S01]  /*0130*/  LDG.E R6, desc[UR4][R6.64] ;  /* 0x0000000406067981 */ /* 0x000ea2000c1e1900 */
[----:B---3--:R-:W-:Y:S01]  /*0140*/  IMAD.WIDE R8, R11, 0x4, R8 ;  /* 0x000000040b087825 */ /* 0x008fe200078e0208 */
[----:B--2---:R-:W-:-:S05]  /*0150*/  IADD3 R11, PT, PT, R3, R6, RZ ;  /* 0x00000006030b7210 */ /* 0x004fca0007ffe0ff */
[----:B------:R-:W-:Y:S01]  /*0160*/  STG.E desc[UR4][R8.64], R11 ;  /* 0x0000000b08007986 */ /* 0x000fe2000c101904 */
[----:B------:R-:W-:Y:S05]  /*0170*/  EXIT ;  /* 0x000000000000794d */ /* 0x000fea0003800000 */
.L_x_0:
[----:B------:R-:W-:-:S00]  /*0180*/  BRA `(.L_x_0) ;  /* 0xfffffffc00fc7947 */ /* 0x000fc0000383ffff */
[----:B------:R-:W-:-:S00]  /*0190*/  NOP ;  /* 0x0000000000007918 */ /* 0x000fc00000000000 */
        /* <DEDUP_REMOVED lines=14> */
.L_x_1:


//--------------------- .nv.shared.reserved.0     --------------------------
	.section	.nv.shared.reserved.0,"aw",@nobits
	.weak		__nv_reservedSMEM_offset_0_alias
	.size		__nv_reservedSMEM_offset_0_alias, 0, 64
	.other		__nv_reservedSMEM_offset_0_alias,@"STO_CUDA_RESERVED_SHARED STV_DEFAULT"
__nv_reservedSMEM_offset_0_alias:
	.zero		0
	.zero		64


//--------------------- .nv.constant0._Z4sumaPiS_S_i --------------------------
	.section	.nv.constant0._Z4sumaPiS_S_i,"a",@progbits
	.sectionflags	@""
	.align	4
.nv.constant0._Z4sumaPiS_S_i:
	.zero		924


//--------------------- SYMBOLS --------------------------

	.type		.nv.reservedSmem.offset0,@object
	.size		.nv.reservedSmem.offset0,0x4
